	.headerflags	@"EF_CUDA_TEXMODE_UNIFIED EF_CUDA_64BIT_ADDRESS EF_CUDA_ACCELERATORS EF_CUDA_SM90 EF_CUDA_VIRTUAL_SM(EF_CUDA_SM90)"
	.elftype	@"ET_EXEC"


//--------------------- .nv.info                  --------------------------
	.section	.nv.info,"",@"SHT_CUDA_INFO"
	.align	4


	//----- nvinfo : EIATTR_REGCOUNT
	.align		4
        /*0000*/ 	.byte	0x04, 0x2f
        /*0002*/ 	.short	(.L_1 - .L_0)
	.align		4
.L_0:
        /*0004*/ 	.word	index@(triton_poi_fused_convolution_10)
        /*0008*/ 	.word	0x00000012


	//----- nvinfo : EIATTR_MIN_STACK_SIZE
	.align		4
.L_1:
        /*000c*/ 	.byte	0x04, 0x12
        /*000e*/ 	.short	(.L_3 - .L_2)
	.align		4
.L_2:
        /*0010*/ 	.word	index@(triton_poi_fused_convolution_10)
        /*0014*/ 	.word	0x00000000


	//----- nvinfo : EIATTR_FRAME_SIZE
	.align		4
.L_3:
        /*0018*/ 	.byte	0x04, 0x11
        /*001a*/ 	.short	(.L_5 - .L_4)
	.align		4
.L_4:
        /*001c*/ 	.word	index@(triton_poi_fused_convolution_10)
        /*0020*/ 	.word	0x00000000


	//----- nvinfo : EIATTR_MIN_STACK_SIZE
	.align		4
.L_5:
        /*0024*/ 	.byte	0x04, 0x12
        /*0026*/ 	.short	(.L_7 - .L_6)
	.align		4
.L_6:
        /*0028*/ 	.word	index@(triton_poi_fused_convolution_10)
        /*002c*/ 	.word	0x00000000
.L_7:


//--------------------- .nv.info.triton_poi_fused_convolution_10 --------------------------
	.section	.nv.info.triton_poi_fused_convolution_10,"",@"SHT_CUDA_INFO"
	.sectionflags	@""
	.align	4


	//----- nvinfo : EIATTR_CUDA_API_VERSION
	.align		4
        /*0000*/ 	.byte	0x04, 0x37
        /*0002*/ 	.short	(.L_9 - .L_8)
.L_8:
        /*0004*/ 	.word	0x0000007c


	//----- nvinfo : EIATTR_KPARAM_INFO
	.align		4
.L_9:
        /*0008*/ 	.byte	0x04, 0x17
        /*000a*/ 	.short	(.L_11 - .L_10)
.L_10:
        /*000c*/ 	.word	0x00000000
        /*0010*/ 	.short	0x0002
        /*0012*/ 	.short	0x0010
        /*0014*/ 	.byte	0x00, 0xf0, 0x11, 0x00


	//----- nvinfo : EIATTR_KPARAM_INFO
	.align		4
.L_11:
        /*0018*/ 	.byte	0x04, 0x17
        /*001a*/ 	.short	(.L_13 - .L_12)
.L_12:
        /*001c*/ 	.word	0x00000000
        /*0020*/ 	.short	0x0001
        /*0022*/ 	.short	0x0008
        /*0024*/ 	.byte	0x00, 0xf4, 0x21, 0x00


	//----- nvinfo : EIATTR_KPARAM_INFO
	.align		4
.L_13:
        /*0028*/ 	.byte	0x04, 0x17
        /*002a*/ 	.short	(.L_15 - .L_14)
.L_14:
        /*002c*/ 	.word	0x00000000
        /*0030*/ 	.short	0x0000
        /*0032*/ 	.short	0x0000
        /*0034*/ 	.byte	0x00, 0xf4, 0x21, 0x00


	//----- nvinfo : EIATTR_SPARSE_MMA_MASK
	.align		4
.L_15:
        /*0038*/ 	.byte	0x03, 0x50
        /*003a*/ 	.short	0x0000


	//----- nvinfo : EIATTR_MAXREG_COUNT
	.align		4
        /*003c*/ 	.byte	0x03, 0x1b
        /*003e*/ 	.short	0x00ff


	//----- nvinfo : EIATTR_EXIT_INSTR_OFFSETS
	.align		4
        /*0040*/ 	.byte	0x04, 0x1c
        /*0042*/ 	.short	(.L_17 - .L_16)


	//   ....[0]....
.L_16:
        /*0044*/ 	.word	0x00000260


	//----- nvinfo : EIATTR_REQNTID
	.align		4
.L_17:
        /*0048*/ 	.byte	0x04, 0x10
        /*004a*/ 	.short	(.L_19 - .L_18)
.L_18:
        /*004c*/ 	.word	0x00000080
        /*0050*/ 	.word	0x00000001
        /*0054*/ 	.word	0x00000001


	//----- nvinfo : EIATTR_CBANK_PARAM_SIZE
	.align		4
.L_19:
        /*0058*/ 	.byte	0x03, 0x19
        /*005a*/ 	.short	0x0014


	//----- nvinfo : EIATTR_PARAM_CBANK
	.align		4
        /*005c*/ 	.byte	0x04, 0x0a
        /*005e*/ 	.short	(.L_21 - .L_20)
	.align		4
.L_20:
        /*0060*/ 	.word	index@(.nv.constant0.triton_poi_fused_convolution_10)
        /*0064*/ 	.short	0x0210
        /*0066*/ 	.short	0x0014


	//----- nvinfo : EIATTR_SW_WAR
	.align		4
.L_21:
        /*0068*/ 	.byte	0x04, 0x36
        /*006a*/ 	.short	(.L_23 - .L_22)
.L_22:
        /*006c*/ 	.word	0x00000008
.L_23:


//--------------------- .nv.callgraph             --------------------------
	.section	.nv.callgraph,"",@"SHT_CUDA_CALLGRAPH"
	.align	4
	.sectionentsize	8
	.align		4
        /*0000*/ 	.word	0x00000000
	.align		4
        /*0004*/ 	.word	0xffffffff
	.align		4
        /*0008*/ 	.word	0x00000000
	.align		4
        /*000c*/ 	.word	0xfffffffe
	.align		4
        /*0010*/ 	.word	0x00000000
	.align		4
        /*0014*/ 	.word	0xfffffffd
	.align		4
        /*0018*/ 	.word	0x00000000
	.align		4
        /*001c*/ 	.word	0xfffffffc


//--------------------- .text.triton_poi_fused_convolution_10 --------------------------
	.section	.text.triton_poi_fused_convolution_10,"ax",@progbits
	.align	128
        .global         triton_poi_fused_convolution_10
        .type           triton_poi_fused_convolution_10,@function
        .size           triton_poi_fused_convolution_10,(.L_x_1 - triton_poi_fused_convolution_10)
        .other          triton_poi_fused_convolution_10,@"STO_CUDA_ENTRY STV_DEFAULT"
triton_poi_fused_convolution_10:
.text.triton_poi_fused_convolution_10:
[----:B------:R-:W-:Y:S01]  /*0000*/  LDC R1, c[0x0][0x28] ;  /* 0x00000a00ff017b82 */ /* 0x000fe20000000800 */
[----:B------:R-:W1:Y:S07]  /*0010*/  S2R R0, SR_TID.X ;  /* 0x0000000000007919 */ /* 0x000e6e0000002100 */
[----:B------:R-:W2:Y:S01]  /*0020*/  LDC.64 R2, c[0x0][0x218] ;  /* 0x00008600ff027b82 */ /* 0x000ea20000000a00 */
[----:B------:R-:W-:Y:S01]  /*0030*/  ULDC.64 UR4, c[0x0][0x208] ;  /* 0x0000820000047ab9 */ /* 0x000fe20000000a00 */
[----:B------:R-:W3:Y:S06]  /*0040*/  S2R R5, SR_CTAID.X ;  /* 0x0000000000057919 */ /* 0x000eec0000002500 */
[----:B------:R-:W4:Y:S01]  /*0050*/  LDC.64 R8, c[0x0][0x210] ;  /* 0x00008400ff087b82 */ /* 0x000f220000000a00 */
[----:B-1----:R-:W-:-:S02]  /*0060*/  SHF.L.U32 R0, R0, 0x2, RZ ;  /* 0x0000000200007819 */ /* 0x002fc400000006ff */
[----:B---3--:R-:W-:Y:S02]  /*0070*/  SHF.R.S32.HI R4, RZ, 0x15, R5 ;  /* 0x00000015ff047819 */ /* 0x008fe40000011405 */
[----:B------:R-:W-:Y:S02]  /*0080*/  LOP3.LUT R0, R0, 0x1fc, RZ, 0xc0, !PT ;  /* 0x000001fc00007812 */ /* 0x000fe400078ec0ff */
[----:B------:R-:W-:Y:S02]  /*0090*/  SGXT R4, R4, 0x1 ;  /* 0x000000010404781a */ /* 0x000fe40000000200 */
[----:B------:R-:W-:-:S04]  /*00a0*/  LEA R5, R5, R0, 0xa ;  /* 0x0000000005057211 */ /* 0x000fc800078e50ff */
[----:B------:R-:W-:Y:S01]  /*00b0*/  LEA.HI R4, R4, R5, RZ, 0xc ;  /* 0x0000000504047211 */ /* 0x000fe200078f60ff */
[----:B----4-:R-:W-:-:S04]  /*00c0*/  IMAD.WIDE R8, R5, 0x4, R8 ;  /* 0x0000000405087825 */ /* 0x010fc800078e0208 */
[----:B------:R-:W-:Y:S01]  /*00d0*/  VIADD R0, R4, 0x200 ;  /* 0x0000020004007836 */ /* 0x000fe20000000000 */
[----:B------:R-:W-:-:S04]  /*00e0*/  SHF.R.S32.HI R4, RZ, 0xc, R4 ;  /* 0x0000000cff047819 */ /* 0x000fc80000011404 */
[----:B------:R-:W-:Y:S02]  /*00f0*/  SHF.R.S32.HI R0, RZ, 0xc, R0 ;  /* 0x0000000cff007819 */ /* 0x000fe40000011400 */
[----:B------:R-:W-:Y:S02]  /*0100*/  LEA.HI R6, R4, R4, RZ, 0x4 ;  /* 0x0000000404067211 */ /* 0x000fe400078f20ff */
[----:B------:R-:W-:Y:S02]  /*0110*/  LEA.HI R10, R0, R0, RZ, 0x4 ;  /* 0x00000000000a7211 */ /* 0x000fe400078f20ff */
[----:B------:R-:W-:Y:S02]  /*0120*/  LOP3.LUT R7, R6, 0xfffffff0, RZ, 0xc0, !PT ;  /* 0xfffffff006077812 */ /* 0x000fe400078ec0ff */
[----:B------:R-:W-:Y:S02]  /*0130*/  LOP3.LUT R11, R10, 0xfffffff0, RZ, 0xc0, !PT ;  /* 0xfffffff00a0b7812 */ /* 0x000fe400078ec0ff */
[----:B------:R-:W-:-:S03]  /*0140*/  IADD3 R7, R4, -R7, RZ ;  /* 0x8000000704077210 */ /* 0x000fc60007ffe0ff */
[----:B------:R-:W-:Y:S02]  /*0150*/  IMAD.IADD R13, R0, 0x1, -R11 ;  /* 0x00000001000d7824 */ /* 0x000fe400078e0a0b */
[--C-:B--2---:R-:W-:Y:S02]  /*0160*/  IMAD.WIDE R10, R7, 0x4, R2.reuse ;  /* 0x00000004070a7825 */ /* 0x104fe400078e0202 */
[----:B------:R-:W2:Y:S02]  /*0170*/  LDG.E.128 R4, desc[UR4][R8.64] ;  /* 0x0000000408047981 */ /* 0x000ea4000c1e1d00 */
[----:B------:R-:W-:Y:S02]  /*0180*/  IMAD.WIDE R2, R13, 0x4, R2 ;  /* 0x000000040d027825 */ /* 0x000fe400078e0202 */
[----:B------:R-:W2:Y:S04]  /*0190*/  LDG.E.EL R10, desc[UR4][R10.64] ;  /* 0x000000040a0a7981 */ /* 0x000ea8000c2e1900 */
[----:B------:R-:W3:Y:S04]  /*01a0*/  LDG.E.EL R2, desc[UR4][R2.64] ;  /* 0x0000000402027981 */ /* 0x000ee8000c2e1900 */
[----:B------:R-:W3:Y:S01]  /*01b0*/  LDG.E.128 R12, desc[UR4][R8.64+0x800] ;  /* 0x00080004080c7981 */ /* 0x000ee2000c1e1d00 */
[--C-:B--2---:R-:W-:Y:S01]  /*01c0*/  FADD R4, R4, R10.reuse ;  /* 0x0000000a04047221 */ /* 0x104fe20000000000 */
[--C-:B------:R-:W-:Y:S01]  /*01d0*/  FADD R5, R5, R10.reuse ;  /* 0x0000000a05057221 */ /* 0x100fe20000000000 */
[--C-:B------:R-:W-:Y:S01]  /*01e0*/  FADD R6, R6, R10.reuse ;  /* 0x0000000a06067221 */ /* 0x100fe20000000000 */
[----:B------:R-:W-:Y:S01]  /*01f0*/  FADD R7, R7, R10 ;  /* 0x0000000a07077221 */ /* 0x000fe20000000000 */
[--C-:B---3--:R-:W-:Y:S01]  /*0200*/  FADD R12, R12, R2.reuse ;  /* 0x000000020c0c7221 */ /* 0x108fe20000000000 */
[--C-:B------:R-:W-:Y:S01]  /*0210*/  FADD R13, R13, R2.reuse ;  /* 0x000000020d0d7221 */ /* 0x100fe20000000000 */
[--C-:B------:R-:W-:Y:S01]  /*0220*/  FADD R14, R14, R2.reuse ;  /* 0x000000020e0e7221 */ /* 0x100fe20000000000 */
[----:B------:R-:W-:Y:S01]  /*0230*/  FADD R15, R15, R2 ;  /* 0x000000020f0f7221 */ /* 0x000fe20000000000 */
[----:B------:R-:W-:Y:S04]  /*0240*/  STG.E.128 desc[UR4][R8.64], R4 ;  /* 0x0000000408007986 */ /* 0x000fe8000c101d04 */
[----:B------:R-:W-:Y:S01]  /*0250*/  STG.E.128 desc[UR4][R8.64+0x800], R12 ;  /* 0x0008000c08007986 */ /* 0x000fe2000c101d04 */
[----:B------:R-:W-:Y:S05]  /*0260*/  EXIT ;  /* 0x000000000000794d */ /* 0x000fea0003800000 */
.L_x_0:
[----:B------:R-:W-:-:S00]  /*0270*/  BRA `(.L_x_0) ;  /* 0xfffffffc00fc7947 */ /* 0x000fc0000383ffff */
[----:B------:R-:W-:-:S00]  /*0280*/  NOP ;  /* 0x0000000000007918 */ /* 0x000fc00000000000 */
[----:B------:R-:W-:-:S00]  /*0290*/  NOP ;  /* 0x0000000000007918 */ /* 0x000fc00000000000 */
[----:B------:R-:W-:-:S00]  /*02a0*/  NOP ;  /* 0x0000000000007918 */ /* 0x000fc00000000000 */
[----:B------:R-:W-:-:S00]  /*02b0*/  NOP ;  /* 0x0000000000007918 */ /* 0x000fc00000000000 */
[----:B------:R-:W-:-:S00]  /*02c0*/  NOP ;  /* 0x0000000000007918 */ /* 0x000fc00000000000 */
[----:B------:R-:W-:-:S00]  /*02d0*/  NOP ;  /* 0x0000000000007918 */ /* 0x000fc00000000000 */
[----:B------:R-:W-:-:S00]  /*02e0*/  NOP ;  /* 0x0000000000007918 */ /* 0x000fc00000000000 */
[----:B------:R-:W-:-:S00]  /*02f0*/  NOP ;  /* 0x0000000000007918 */ /* 0x000fc00000000000 */
.L_x_1:


//--------------------- .nv.constant0.triton_poi_fused_convolution_10 --------------------------
	.section	.nv.constant0.triton_poi_fused_convolution_10,"a",@progbits
	.sectionflags	@""
	.align	4
.nv.constant0.triton_poi_fused_convolution_10:
	.zero		548
